//
// Generated by NVIDIA NVVM Compiler
//
// Compiler Build ID: CL-36424714
// Cuda compilation tools, release 13.0, V13.0.88
// Based on NVVM 20.0.0
//

.version 9.0
.target sm_100
.address_size 64

	// .globl	_Z15coalescedAccessPfS_i

.visible .entry _Z15coalescedAccessPfS_i(
	.param .u64 .ptr .align 1 _Z15coalescedAccessPfS_i_param_0,
	.param .u64 .ptr .align 1 _Z15coalescedAccessPfS_i_param_1,
	.param .u32 _Z15coalescedAccessPfS_i_param_2
)
{
	.reg .pred 	%p<2>;
	.reg .b32 	%r<6>;
	.reg .b32 	%f<3>;
	.reg .b64 	%rd<8>;

	ld.param.u64 	%rd1, [_Z15coalescedAccessPfS_i_param_0];
	ld.param.u64 	%rd2, [_Z15coalescedAccessPfS_i_param_1];
	ld.param.u32 	%r2, [_Z15coalescedAccessPfS_i_param_2];
	mov.u32 	%r3, %ctaid.x;
	mov.u32 	%r4, %ntid.x;
	mov.u32 	%r5, %tid.x;
	mad.lo.s32 	%r1, %r3, %r4, %r5;
	setp.ge.s32 	%p1, %r1, %r2;
	@%p1 bra 	$L__BB0_2;
	cvta.to.global.u64 	%rd3, %rd1;
	cvta.to.global.u64 	%rd4, %rd2;
	mul.wide.s32 	%rd5, %r1, 4;
	add.s64 	%rd6, %rd3, %rd5;
	ld.global.f32 	%f1, [%rd6];
	add.f32 	%f2, %f1, %f1;
	add.s64 	%rd7, %rd4, %rd5;
	st.global.f32 	[%rd7], %f2;
$L__BB0_2:
	ret;

}
	// .globl	_Z13stridedAccessPfS_ii
.visible .entry _Z13stridedAccessPfS_ii(
	.param .u64 .ptr .align 1 _Z13stridedAccessPfS_ii_param_0,
	.param .u64 .ptr .align 1 _Z13stridedAccessPfS_ii_param_1,
	.param .u32 _Z13stridedAccessPfS_ii_param_2,
	.param .u32 _Z13stridedAccessPfS_ii_param_3
)
{
	.reg .pred 	%p<2>;
	.reg .b32 	%r<8>;
	.reg .b32 	%f<3>;
	.reg .b64 	%rd<8>;

	ld.param.u64 	%rd1, [_Z13stridedAccessPfS_ii_param_0];
	ld.param.u64 	%rd2, [_Z13stridedAccessPfS_ii_param_1];
	ld.param.u32 	%r2, [_Z13stridedAccessPfS_ii_param_2];
	ld.param.u32 	%r3, [_Z13stridedAccessPfS_ii_param_3];
	mov.u32 	%r4, %ctaid.x;
	mov.u32 	%r5, %ntid.x;
	mov.u32 	%r6, %tid.x;
	mad.lo.s32 	%r7, %r4, %r5, %r6;
	mul.lo.s32 	%r1, %r3, %r7;
	setp.ge.s32 	%p1, %r1, %r2;
	@%p1 bra 	$L__BB1_2;
	cvta.to.global.u64 	%rd3, %rd1;
	cvta.to.global.u64 	%rd4, %rd2;
	mul.wide.s32 	%rd5, %r1, 4;
	add.s64 	%rd6, %rd3, %rd5;
	ld.global.f32 	%f1, [%rd6];
	add.f32 	%f2, %f1, %f1;
	add.s64 	%rd7, %rd4, %rd5;
	st.global.f32 	[%rd7], %f2;
$L__BB1_2:
	ret;

}


// ===== COMPILED SASS (sm_100) =====

	.target	sm_100

	.elftype	@"ET_EXEC"


//--------------------- .note.nv.tkinfo           --------------------------
	.section	.note.nv.tkinfo,"",@"SHT_NOTE"
	.sectionflags	@"SHF_NOTE_NV_TKINFO"
	.tkinfo
        /*0018*/ 	.word	0x00000002
        /*0030*/ 	.string	""
        /*0030*/ 	.string	"ptxas"
        /*0030*/ 	.string	"Cuda compilation tools, release 13.0, V13.0.88"
        /*0030*/ 	.string	"Build cuda_13.0.r13.0/compiler.36424714_0"
        /*0030*/ 	.string	"-arch sm_100 -m 64 "



//--------------------- .note.nv.cuinfo           --------------------------
	.section	.note.nv.cuinfo,"",@"SHT_NOTE"
	.sectionflags	@"SHF_NOTE_NV_CUINFO"
        /*0018*/ 	.short	0x0002
        /*001a*/ 	.short	0x0064
        /*001c*/ 	.short	0x0082
	.zero		2


//--------------------- .nv.info                  --------------------------
	.section	.nv.info,"",@"SHT_CUDA_INFO"
	.align	4


	//----- nvinfo : EIATTR_REGCOUNT
	.align		4
        /*0000*/ 	.byte	0x04, 0x2f
        /*0002*/ 	.short	(.L_1 - .L_0)
	.align		4
.L_0:
        /*0004*/ 	.word	index@(_Z15coalescedAccessPfS_i)
        /*0008*/ 	.word	0x0000000a


	//----- nvinfo : EIATTR_FRAME_SIZE
	.align		4
.L_1:
        /*000c*/ 	.byte	0x04, 0x11
        /*000e*/ 	.short	(.L_3 - .L_2)
	.align		4
.L_2:
        /*0010*/ 	.word	index@(_Z15coalescedAccessPfS_i)
        /*0014*/ 	.word	0x00000000


	//----- nvinfo : EIATTR_REGCOUNT
	.align		4
.L_3:
        /*0018*/ 	.byte	0x04, 0x2f
        /*001a*/ 	.short	(.L_5 - .L_4)
	.align		4
.L_4:
        /*001c*/ 	.word	index@(_Z13stridedAccessPfS_ii)
        /*0020*/ 	.word	0x0000000a


	//----- nvinfo : EIATTR_FRAME_SIZE
	.align		4
.L_5:
        /*0024*/ 	.byte	0x04, 0x11
        /*0026*/ 	.short	(.L_7 - .L_6)
	.align		4
.L_6:
        /*0028*/ 	.word	index@(_Z13stridedAccessPfS_ii)
        /*002c*/ 	.word	0x00000000


	//----- nvinfo : EIATTR_MIN_STACK_SIZE
	.align		4
.L_7:
        /*0030*/ 	.byte	0x04, 0x12
        /*0032*/ 	.short	(.L_9 - .L_8)
	.align		4
.L_8:
        /*0034*/ 	.word	index@(_Z13stridedAccessPfS_ii)
        /*0038*/ 	.word	0x00000000


	//----- nvinfo : EIATTR_MIN_STACK_SIZE
	.align		4
.L_9:
        /*003c*/ 	.byte	0x04, 0x12
        /*003e*/ 	.short	(.L_11 - .L_10)
	.align		4
.L_10:
        /*0040*/ 	.word	index@(_Z15coalescedAccessPfS_i)
        /*0044*/ 	.word	0x00000000
.L_11:


//--------------------- .nv.compat                --------------------------
	.section	.nv.compat,"",@"SHT_CUDA_COMPAT_INFO"
	.align	4
        /*0000*/ 	.byte	0x02, 0x09, 0x00, 0x00, 0x02, 0x02, 0x01, 0x00, 0x02, 0x05, 0x05, 0x00, 0x03, 0x07, 0x01, 0x01
        /*0010*/ 	.byte	0x02, 0x03, 0x00, 0x00, 0x02, 0x06, 0x01, 0x00, 0x04, 0x0b, 0x08, 0x00, 0x09, 0x00, 0x00, 0x00
        /*0020*/ 	.byte	0x00, 0x00, 0x00, 0x00


//--------------------- .nv.info._Z13stridedAccessPfS_ii --------------------------
	.section	.nv.info._Z13stridedAccessPfS_ii,"",@"SHT_CUDA_INFO"
	.sectionflags	@""
	.align	4


	//----- nvinfo : EIATTR_CUDA_API_VERSION
	.align		4
        /*0000*/ 	.byte	0x04, 0x37
        /*0002*/ 	.short	(.L_13 - .L_12)
.L_12:
        /*0004*/ 	.word	0x00000082


	//----- nvinfo : EIATTR_KPARAM_INFO
	.align		4
.L_13:
        /*0008*/ 	.byte	0x04, 0x17
        /*000a*/ 	.short	(.L_15 - .L_14)
.L_14:
        /*000c*/ 	.word	0x00000000
        /*0010*/ 	.short	0x0003
        /*0012*/ 	.short	0x0014
        /*0014*/ 	.byte	0x00, 0xf0, 0x11, 0x00


	//----- nvinfo : EIATTR_KPARAM_INFO
	.align		4
.L_15:
        /*0018*/ 	.byte	0x04, 0x17
        /*001a*/ 	.short	(.L_17 - .L_16)
.L_16:
        /*001c*/ 	.word	0x00000000
        /*0020*/ 	.short	0x0002
        /*0022*/ 	.short	0x0010
        /*0024*/ 	.byte	0x00, 0xf0, 0x11, 0x00


	//----- nvinfo : EIATTR_KPARAM_INFO
	.align		4
.L_17:
        /*0028*/ 	.byte	0x04, 0x17
        /*002a*/ 	.short	(.L_19 - .L_18)
.L_18:
        /*002c*/ 	.word	0x00000000
        /*0030*/ 	.short	0x0001
        /*0032*/ 	.short	0x0008
        /*0034*/ 	.byte	0x00, 0xf5, 0x21, 0x00


	//----- nvinfo : EIATTR_KPARAM_INFO
	.align		4
.L_19:
        /*0038*/ 	.byte	0x04, 0x17
        /*003a*/ 	.short	(.L_21 - .L_20)
.L_20:
        /*003c*/ 	.word	0x00000000
        /*0040*/ 	.short	0x0000
        /*0042*/ 	.short	0x0000
        /*0044*/ 	.byte	0x00, 0xf5, 0x21, 0x00


	//----- nvinfo : EIATTR_SPARSE_MMA_MASK
	.align		4
.L_21:
        /*0048*/ 	.byte	0x03, 0x50
        /*004a*/ 	.short	0x0000


	//----- nvinfo : EIATTR_MAXREG_COUNT
	.align		4
        /*004c*/ 	.byte	0x03, 0x1b
        /*004e*/ 	.short	0x00ff


	//----- nvinfo : EIATTR_MERCURY_ISA_VERSION
	.align		4
        /*0050*/ 	.byte	0x03, 0x5f
        /*0052*/ 	.short	0x0101


	//----- nvinfo : EIATTR_VRC_CTA_INIT_COUNT
	.align		4
        /*0054*/ 	.byte	0x02, 0x4a
	.zero		1
	.zero		1


	//----- nvinfo : EIATTR_EXIT_INSTR_OFFSETS
	.align		4
        /*0058*/ 	.byte	0x04, 0x1c
        /*005a*/ 	.short	(.L_23 - .L_22)


	//   ....[0]....
.L_22:
        /*005c*/ 	.word	0x00000080


	//   ....[1]....
        /*0060*/ 	.word	0x00000110


	//----- nvinfo : EIATTR_CBANK_PARAM_SIZE
	.align		4
.L_23:
        /*0064*/ 	.byte	0x03, 0x19
        /*0066*/ 	.short	0x0018


	//----- nvinfo : EIATTR_PARAM_CBANK
	.align		4
        /*0068*/ 	.byte	0x04, 0x0a
        /*006a*/ 	.short	(.L_25 - .L_24)
	.align		4
.L_24:
        /*006c*/ 	.word	index@(.nv.constant0._Z13stridedAccessPfS_ii)
        /*0070*/ 	.short	0x0380
        /*0072*/ 	.short	0x0018


	//----- nvinfo : EIATTR_SW_WAR
	.align		4
.L_25:
        /*0074*/ 	.byte	0x04, 0x36
        /*0076*/ 	.short	(.L_27 - .L_26)
.L_26:
        /*0078*/ 	.word	0x00000008
.L_27:


//--------------------- .nv.info._Z15coalescedAccessPfS_i --------------------------
	.section	.nv.info._Z15coalescedAccessPfS_i,"",@"SHT_CUDA_INFO"
	.sectionflags	@""
	.align	4


	//----- nvinfo : EIATTR_CUDA_API_VERSION
	.align		4
        /*0000*/ 	.byte	0x04, 0x37
        /*0002*/ 	.short	(.L_29 - .L_28)
.L_28:
        /*0004*/ 	.word	0x00000082


	//----- nvinfo : EIATTR_KPARAM_INFO
	.align		4
.L_29:
        /*0008*/ 	.byte	0x04, 0x17
        /*000a*/ 	.short	(.L_31 - .L_30)
.L_30:
        /*000c*/ 	.word	0x00000000
        /*0010*/ 	.short	0x0002
        /*0012*/ 	.short	0x0010
        /*0014*/ 	.byte	0x00, 0xf0, 0x11, 0x00


	//----- nvinfo : EIATTR_KPARAM_INFO
	.align		4
.L_31:
        /*0018*/ 	.byte	0x04, 0x17
        /*001a*/ 	.short	(.L_33 - .L_32)
.L_32:
        /*001c*/ 	.word	0x00000000
        /*0020*/ 	.short	0x0001
        /*0022*/ 	.short	0x0008
        /*0024*/ 	.byte	0x00, 0xf5, 0x21, 0x00


	//----- nvinfo : EIATTR_KPARAM_INFO
	.align		4
.L_33:
        /*0028*/ 	.byte	0x04, 0x17
        /*002a*/ 	.short	(.L_35 - .L_34)
.L_34:
        /*002c*/ 	.word	0x00000000
        /*0030*/ 	.short	0x0000
        /*0032*/ 	.short	0x0000
        /*0034*/ 	.byte	0x00, 0xf5, 0x21, 0x00


	//----- nvinfo : EIATTR_SPARSE_MMA_MASK
	.align		4
.L_35:
        /*0038*/ 	.byte	0x03, 0x50
        /*003a*/ 	.short	0x0000


	//----- nvinfo : EIATTR_MAXREG_COUNT
	.align		4
        /*003c*/ 	.byte	0x03, 0x1b
        /*003e*/ 	.short	0x00ff


	//----- nvinfo : EIATTR_MERCURY_ISA_VERSION
	.align		4
        /*0040*/ 	.byte	0x03, 0x5f
        /*0042*/ 	.short	0x0101


	//----- nvinfo : EIATTR_VRC_CTA_INIT_COUNT
	.align		4
        /*0044*/ 	.byte	0x02, 0x4a
	.zero		1
	.zero		1


	//----- nvinfo : EIATTR_EXIT_INSTR_OFFSETS
	.align		4
        /*0048*/ 	.byte	0x04, 0x1c
        /*004a*/ 	.short	(.L_37 - .L_36)


	//   ....[0]....
.L_36:
        /*004c*/ 	.word	0x00000070


	//   ....[1]....
        /*0050*/ 	.word	0x00000100


	//----- nvinfo : EIATTR_CBANK_PARAM_SIZE
	.align		4
.L_37:
        /*0054*/ 	.byte	0x03, 0x19
        /*0056*/ 	.short	0x0014


	//----- nvinfo : EIATTR_PARAM_CBANK
	.align		4
        /*0058*/ 	.byte	0x04, 0x0a
        /*005a*/ 	.short	(.L_39 - .L_38)
	.align		4
.L_38:
        /*005c*/ 	.word	index@(.nv.constant0._Z15coalescedAccessPfS_i)
        /*0060*/ 	.short	0x0380
        /*0062*/ 	.short	0x0014


	//----- nvinfo : EIATTR_SW_WAR
	.align		4
.L_39:
        /*0064*/ 	.byte	0x04, 0x36
        /*0066*/ 	.short	(.L_41 - .L_40)
.L_40:
        /*0068*/ 	.word	0x00000008
.L_41:


//--------------------- .nv.callgraph             --------------------------
	.section	.nv.callgraph,"",@"SHT_CUDA_CALLGRAPH"
	.align	4
	.sectionentsize	8
	.align		4
        /*0000*/ 	.word	0x00000000
	.align		4
        /*0004*/ 	.word	0xffffffff
	.align		4
        /*0008*/ 	.word	0x00000000
	.align		4
        /*000c*/ 	.word	0xfffffffe
	.align		4
        /*0010*/ 	.word	0x00000000
	.align		4
        /*0014*/ 	.word	0xfffffffd
	.align		4
        /*0018*/ 	.word	0x00000000
	.align		4
        /*001c*/ 	.word	0xfffffffc


//--------------------- .text._Z13stridedAccessPfS_ii --------------------------
	.section	.text._Z13stridedAccessPfS_ii,"ax",@progbits
	.align	128
        .global         _Z13stridedAccessPfS_ii
        .type           _Z13stridedAccessPfS_ii,@function
        .size           _Z13stridedAccessPfS_ii,(.L_x_2 - _Z13stridedAccessPfS_ii)
        .other          _Z13stridedAccessPfS_ii,@"STO_CUDA_ENTRY STV_DEFAULT"
_Z13stridedAccessPfS_ii:
.text._Z13stridedAccessPfS_ii:
[----:B------:R-:W-:Y:S01]  /*0000*/  LDC R1, c[0x0][0x37c] ;  /* 0x0000df00ff017b82 */ /* 0x000fe20000000800 */
[----:B------:R-:W0:Y:S07]  /*0010*/  S2R R3, SR_TID.X ;  /* 0x0000000000037919 */ /* 0x000e2e0000002100 */
[----:B------:R-:W0:Y:S01]  /*0020*/  S2UR UR4, SR_CTAID.X ;  /* 0x00000000000479c3 */ /* 0x000e220000002500 */
[----:B------:R-:W1:Y:S07]  /*0030*/  LDCU.64 UR6, c[0x0][0x390] ;  /* 0x00007200ff0677ac */ /* 0x000e6e0008000a00 */
[----:B------:R-:W0:Y:S02]  /*0040*/  LDC R0, c[0x0][0x360] ;  /* 0x0000d800ff007b82 */ /* 0x000e240000000800 */
[----:B0-----:R-:W-:-:S04]  /*0050*/  IMAD R0, R0, UR4, R3 ;  /* 0x0000000400007c24 */ /* 0x001fc8000f8e0203 */
[----:B-1----:R-:W-:-:S05]  /*0060*/  IMAD R7, R0, UR7, RZ ;  /* 0x0000000700077c24 */ /* 0x002fca000f8e02ff */
[----:B------:R-:W-:-:S13]  /*0070*/  ISETP.GE.AND P0, PT, R7, UR6, PT ;  /* 0x0000000607007c0c */ /* 0x000fda000bf06270 */
[----:B------:R-:W-:Y:S05]  /*0080*/  @P0 EXIT ;  /* 0x000000000000094d */ /* 0x000fea0003800000 */
[----:B------:R-:W0:Y:S01]  /*0090*/  LDC.64 R2, c[0x0][0x380] ;  /* 0x0000e000ff027b82 */ /* 0x000e220000000a00 */
[----:B------:R-:W1:Y:S07]  /*00a0*/  LDCU.64 UR4, c[0x0][0x358] ;  /* 0x00006b00ff0477ac */ /* 0x000e6e0008000a00 */
[----:B------:R-:W2:Y:S01]  /*00b0*/  LDC.64 R4, c[0x0][0x388] ;  /* 0x0000e200ff047b82 */ /* 0x000ea20000000a00 */
[----:B0-----:R-:W-:-:S06]  /*00c0*/  IMAD.WIDE R2, R7, 0x4, R2 ;  /* 0x0000000407027825 */ /* 0x001fcc00078e0202 */
[----:B-1----:R-:W3:Y:S01]  /*00d0*/  LDG.E R2, desc[UR4][R2.64] ;  /* 0x0000000402027981 */ /* 0x002ee2000c1e1900 */
[----:B--2---:R-:W-:-:S04]  /*00e0*/  IMAD.WIDE R4, R7, 0x4, R4 ;  /* 0x0000000407047825 */ /* 0x004fc800078e0204 */
[----:B---3--:R-:W-:-:S05]  /*00f0*/  FADD R7, R2, R2 ;  /* 0x0000000202077221 */ /* 0x008fca0000000000 */
[----:B------:R-:W-:Y:S01]  /*0100*/  STG.E desc[UR4][R4.64], R7 ;  /* 0x0000000704007986 */ /* 0x000fe2000c101904 */
[----:B------:R-:W-:Y:S05]  /*0110*/  EXIT ;  /* 0x000000000000794d */ /* 0x000fea0003800000 */
.L_x_0:
[----:B------:R-:W-:-:S00]  /*0120*/  BRA `(.L_x_0) ;  /* 0xfffffffc00fc7947 */ /* 0x000fc0000383ffff */
[----:B------:R-:W-:-:S00]  /*0130*/  NOP ;  /* 0x0000000000007918 */ /* 0x000fc00000000000 */
        /* <DEDUP_REMOVED lines=12> */
.L_x_2:


//--------------------- .text._Z15coalescedAccessPfS_i --------------------------
	.section	.text._Z15coalescedAccessPfS_i,"ax",@progbits
	.align	128
        .global         _Z15coalescedAccessPfS_i
        .type           _Z15coalescedAccessPfS_i,@function
        .size           _Z15coalescedAccessPfS_i,(.L_x_3 - _Z15coalescedAccessPfS_i)
        .other          _Z15coalescedAccessPfS_i,@"STO_CUDA_ENTRY STV_DEFAULT"
_Z15coalescedAccessPfS_i:
.text._Z15coalescedAccessPfS_i:
[----:B------:R-:W-:Y:S01]  /*0000*/  LDC R1, c[0x0][0x37c] ;  /* 0x0000df00ff017b82 */ /* 0x000fe20000000800 */
[----:B------:R-:W0:Y:S07]  /*0010*/  S2R R0, SR_TID.X ;  /* 0x0000000000007919 */ /* 0x000e2e0000002100 */
[----:B------:R-:W0:Y:S01]  /*0020*/  S2UR UR4, SR_CTAID.X ;  /* 0x00000000000479c3 */ /* 0x000e220000002500 */
[----:B------:R-:W1:Y:S07]  /*0030*/  LDCU UR5, c[0x0][0x390] ;  /* 0x00007200ff0577ac */ /* 0x000e6e0008000800 */
[----:B------:R-:W0:Y:S02]  /*0040*/  LDC R7, c[0x0][0x360] ;  /* 0x0000d800ff077b82 */ /* 0x000e240000000800 */
[----:B0-----:R-:W-:-:S05]  /*0050*/  IMAD R7, R7, UR4, R0 ;  /* 0x0000000407077c24 */ /* 0x001fca000f8e0200 */
[----:B-1----:R-:W-:-:S13]  /*0060*/  ISETP.GE.AND P0, PT, R7, UR5, PT ;  /* 0x0000000507007c0c */ /* 0x002fda000bf06270 */
        /* <DEDUP_REMOVED lines=10> */
.L_x_1:
        /* <DEDUP_REMOVED lines=15> */
.L_x_3:


//--------------------- .nv.shared.reserved.0     --------------------------
	.section	.nv.shared.reserved.0,"aw",@nobits
	.weak		__nv_reservedSMEM_offset_0_alias
	.size		__nv_reservedSMEM_offset_0_alias, 0, 64
	.other		__nv_reservedSMEM_offset_0_alias,@"STO_CUDA_RESERVED_SHARED STV_DEFAULT"
__nv_reservedSMEM_offset_0_alias:
	.zero		0
	.zero		64


//--------------------- .nv.constant0._Z13stridedAccessPfS_ii --------------------------
	.section	.nv.constant0._Z13stridedAccessPfS_ii,"a",@progbits
	.sectionflags	@""
	.align	4
.nv.constant0._Z13stridedAccessPfS_ii:
	.zero		920


//--------------------- .nv.constant0._Z15coalescedAccessPfS_i --------------------------
	.section	.nv.constant0._Z15coalescedAccessPfS_i,"a",@progbits
	.sectionflags	@""
	.align	4
.nv.constant0._Z15coalescedAccessPfS_i:
	.zero		916


//--------------------- SYMBOLS --------------------------

	.type		.nv.reservedSmem.offset0,@object
	.size		.nv.reservedSmem.offset0,0x4
